//
// Generated by NVIDIA NVVM Compiler
//
// Compiler Build ID: CL-36424714
// Cuda compilation tools, release 13.0, V13.0.88
// Based on NVVM 20.0.0
//

.version 9.0
.target sm_100
.address_size 64

	// .globl	_Z11computeSinePfS_i
.global .align 4 .b8 __cudart_i2opi_f[24] = {65, 144, 67, 60, 153, 149, 98, 219, 192, 221, 52, 245, 209, 87, 39, 252, 41, 21, 68, 78, 110, 131, 249, 162};

.visible .entry _Z11computeSinePfS_i(
	.param .u64 .ptr .align 1 _Z11computeSinePfS_i_param_0,
	.param .u64 .ptr .align 1 _Z11computeSinePfS_i_param_1,
	.param .u32 _Z11computeSinePfS_i_param_2
)
{
	.local .align 4 .b8 	__local_depot0[28];
	.reg .b64 	%SP;
	.reg .b64 	%SPL;
	.reg .pred 	%p<10>;
	.reg .b32 	%r<42>;
	.reg .b32 	%f<28>;
	.reg .b64 	%rd<29>;
	.reg .b64 	%fd<3>;

	mov.u64 	%SPL, __local_depot0;
	ld.param.u64 	%rd9, [_Z11computeSinePfS_i_param_0];
	ld.param.u64 	%rd10, [_Z11computeSinePfS_i_param_1];
	ld.param.u32 	%r16, [_Z11computeSinePfS_i_param_2];
	add.u64 	%rd1, %SPL, 0;
	mov.u32 	%r1, %tid.x;
	setp.ge.s32 	%p1, %r1, %r16;
	@%p1 bra 	$L__BB0_10;
	cvta.to.global.u64 	%rd12, %rd9;
	mul.wide.u32 	%rd13, %r1, 4;
	add.s64 	%rd14, %rd12, %rd13;
	ld.global.f32 	%f1, [%rd14];
	mul.f32 	%f7, %f1, 0f3F22F983;
	cvt.rni.s32.f32 	%r41, %f7;
	cvt.rn.f32.s32 	%f8, %r41;
	fma.rn.f32 	%f9, %f8, 0fBFC90FDA, %f1;
	fma.rn.f32 	%f10, %f8, 0fB3A22168, %f9;
	fma.rn.f32 	%f27, %f8, 0fA7C234C5, %f10;
	abs.f32 	%f3, %f1;
	setp.ltu.f32 	%p2, %f3, 0f47CE4780;
	@%p2 bra 	$L__BB0_9;
	setp.neu.f32 	%p3, %f3, 0f7F800000;
	@%p3 bra 	$L__BB0_4;
	mov.f32 	%f13, 0f00000000;
	mul.rn.f32 	%f27, %f1, %f13;
	mov.b32 	%r41, 0;
	bra.uni 	$L__BB0_9;
$L__BB0_4:
	mov.b32 	%r3, %f1;
	shl.b32 	%r18, %r3, 8;
	or.b32  	%r4, %r18, -2147483648;
	mov.b64 	%rd28, 0;
	mov.b32 	%r38, 0;
	mov.u64 	%rd26, __cudart_i2opi_f;
	mov.u64 	%rd27, %rd1;
$L__BB0_5:
	.pragma "nounroll";
	ld.global.nc.u32 	%r19, [%rd26];
	mad.wide.u32 	%rd17, %r19, %r4, %rd28;
	shr.u64 	%rd28, %rd17, 32;
	st.local.u32 	[%rd27], %rd17;
	add.s32 	%r38, %r38, 1;
	add.s64 	%rd27, %rd27, 4;
	add.s64 	%rd26, %rd26, 4;
	setp.ne.s32 	%p4, %r38, 6;
	@%p4 bra 	$L__BB0_5;
	shr.u32 	%r20, %r3, 23;
	st.local.u32 	[%rd1+24], %rd28;
	and.b32  	%r7, %r20, 31;
	and.b32  	%r21, %r20, 224;
	add.s32 	%r22, %r21, -128;
	shr.u32 	%r23, %r22, 5;
	mul.wide.u32 	%rd18, %r23, 4;
	sub.s64 	%rd8, %rd1, %rd18;
	ld.local.u32 	%r39, [%rd8+24];
	ld.local.u32 	%r40, [%rd8+20];
	setp.eq.s32 	%p5, %r7, 0;
	@%p5 bra 	$L__BB0_8;
	shf.l.wrap.b32 	%r39, %r40, %r39, %r7;
	ld.local.u32 	%r24, [%rd8+16];
	shf.l.wrap.b32 	%r40, %r24, %r40, %r7;
$L__BB0_8:
	shr.u32 	%r25, %r39, 30;
	shf.l.wrap.b32 	%r26, %r40, %r39, 2;
	shl.b32 	%r27, %r40, 2;
	shr.u32 	%r28, %r26, 31;
	add.s32 	%r29, %r28, %r25;
	neg.s32 	%r30, %r29;
	setp.lt.s32 	%p6, %r3, 0;
	selp.b32 	%r41, %r30, %r29, %p6;
	xor.b32  	%r31, %r26, %r3;
	shr.s32 	%r32, %r26, 31;
	xor.b32  	%r33, %r32, %r26;
	xor.b32  	%r34, %r32, %r27;
	cvt.u64.u32 	%rd19, %r33;
	shl.b64 	%rd20, %rd19, 32;
	cvt.u64.u32 	%rd21, %r34;
	or.b64  	%rd22, %rd20, %rd21;
	cvt.rn.f64.s64 	%fd1, %rd22;
	mul.f64 	%fd2, %fd1, 0d3BF921FB54442D19;
	cvt.rn.f32.f64 	%f11, %fd2;
	neg.f32 	%f12, %f11;
	setp.lt.s32 	%p7, %r31, 0;
	selp.f32 	%f27, %f12, %f11, %p7;
$L__BB0_9:
	mul.rn.f32 	%f14, %f27, %f27;
	and.b32  	%r36, %r41, 1;
	setp.eq.b32 	%p8, %r36, 1;
	selp.f32 	%f15, 0f3F800000, %f27, %p8;
	fma.rn.f32 	%f16, %f14, %f15, 0f00000000;
	fma.rn.f32 	%f17, %f14, 0f37CBAC00, 0fBAB607ED;
	selp.f32 	%f18, %f17, 0fB94D4153, %p8;
	selp.f32 	%f19, 0f3D2AAABB, 0f3C0885E4, %p8;
	fma.rn.f32 	%f20, %f18, %f14, %f19;
	selp.f32 	%f21, 0fBEFFFFFF, 0fBE2AAAA8, %p8;
	fma.rn.f32 	%f22, %f20, %f14, %f21;
	fma.rn.f32 	%f23, %f22, %f16, %f15;
	and.b32  	%r37, %r41, 2;
	setp.eq.s32 	%p9, %r37, 0;
	mov.f32 	%f24, 0f00000000;
	sub.f32 	%f25, %f24, %f23;
	selp.f32 	%f26, %f23, %f25, %p9;
	cvta.to.global.u64 	%rd23, %rd10;
	add.s64 	%rd25, %rd23, %rd13;
	st.global.f32 	[%rd25], %f26;
$L__BB0_10:
	ret;

}


// ===== COMPILED SASS (sm_100) =====

	.target	sm_100

	.elftype	@"ET_EXEC"


//--------------------- .note.nv.tkinfo           --------------------------
	.section	.note.nv.tkinfo,"",@"SHT_NOTE"
	.sectionflags	@"SHF_NOTE_NV_TKINFO"
	.tkinfo
        /*0018*/ 	.word	0x00000002
        /*0030*/ 	.string	""
        /*0030*/ 	.string	"ptxas"
        /*0030*/ 	.string	"Cuda compilation tools, release 13.0, V13.0.88"
        /*0030*/ 	.string	"Build cuda_13.0.r13.0/compiler.36424714_0"
        /*0030*/ 	.string	"-arch sm_100 -m 64 "



//--------------------- .note.nv.cuinfo           --------------------------
	.section	.note.nv.cuinfo,"",@"SHT_NOTE"
	.sectionflags	@"SHF_NOTE_NV_CUINFO"
        /*0018*/ 	.short	0x0002
        /*001a*/ 	.short	0x0064
        /*001c*/ 	.short	0x0082
	.zero		2


//--------------------- .nv.info                  --------------------------
	.section	.nv.info,"",@"SHT_CUDA_INFO"
	.align	4


	//----- nvinfo : EIATTR_REGCOUNT
	.align		4
        /*0000*/ 	.byte	0x04, 0x2f
        /*0002*/ 	.short	(.L_2 - .L_1)
	.align		4
.L_1:
        /*0004*/ 	.word	index@(_Z11computeSinePfS_i)
        /*0008*/ 	.word	0x00000012


	//----- nvinfo : EIATTR_FRAME_SIZE
	.align		4
.L_2:
        /*000c*/ 	.byte	0x04, 0x11
        /*000e*/ 	.short	(.L_4 - .L_3)
	.align		4
.L_3:
        /*0010*/ 	.word	index@(_Z11computeSinePfS_i)
        /*0014*/ 	.word	0x00000000


	//----- nvinfo : EIATTR_MIN_STACK_SIZE
	.align		4
.L_4:
        /*0018*/ 	.byte	0x04, 0x12
        /*001a*/ 	.short	(.L_6 - .L_5)
	.align		4
.L_5:
        /*001c*/ 	.word	index@(_Z11computeSinePfS_i)
        /*0020*/ 	.word	0x00000000
.L_6:


//--------------------- .nv.compat                --------------------------
	.section	.nv.compat,"",@"SHT_CUDA_COMPAT_INFO"
	.align	4
        /*0000*/ 	.byte	0x02, 0x09, 0x00, 0x00, 0x02, 0x02, 0x01, 0x00, 0x02, 0x05, 0x05, 0x00, 0x03, 0x07, 0x01, 0x01
        /*0010*/ 	.byte	0x02, 0x03, 0x00, 0x00, 0x02, 0x06, 0x01, 0x00, 0x04, 0x0b, 0x08, 0x00, 0x01, 0x00, 0x00, 0x00
        /*0020*/ 	.byte	0x00, 0x00, 0x00, 0x00


//--------------------- .nv.info._Z11computeSinePfS_i --------------------------
	.section	.nv.info._Z11computeSinePfS_i,"",@"SHT_CUDA_INFO"
	.sectionflags	@""
	.align	4


	//----- nvinfo : EIATTR_CUDA_API_VERSION
	.align		4
        /*0000*/ 	.byte	0x04, 0x37
        /*0002*/ 	.short	(.L_8 - .L_7)
.L_7:
        /*0004*/ 	.word	0x00000082


	//----- nvinfo : EIATTR_KPARAM_INFO
	.align		4
.L_8:
        /*0008*/ 	.byte	0x04, 0x17
        /*000a*/ 	.short	(.L_10 - .L_9)
.L_9:
        /*000c*/ 	.word	0x00000000
        /*0010*/ 	.short	0x0002
        /*0012*/ 	.short	0x0010
        /*0014*/ 	.byte	0x00, 0xf0, 0x11, 0x00


	//----- nvinfo : EIATTR_KPARAM_INFO
	.align		4
.L_10:
        /*0018*/ 	.byte	0x04, 0x17
        /*001a*/ 	.short	(.L_12 - .L_11)
.L_11:
        /*001c*/ 	.word	0x00000000
        /*0020*/ 	.short	0x0001
        /*0022*/ 	.short	0x0008
        /*0024*/ 	.byte	0x00, 0xf5, 0x21, 0x00


	//----- nvinfo : EIATTR_KPARAM_INFO
	.align		4
.L_12:
        /*0028*/ 	.byte	0x04, 0x17
        /*002a*/ 	.short	(.L_14 - .L_13)
.L_13:
        /*002c*/ 	.word	0x00000000
        /*0030*/ 	.short	0x0000
        /*0032*/ 	.short	0x0000
        /*0034*/ 	.byte	0x00, 0xf5, 0x21, 0x00


	//----- nvinfo : EIATTR_SPARSE_MMA_MASK
	.align		4
.L_14:
        /*0038*/ 	.byte	0x03, 0x50
        /*003a*/ 	.short	0x0000


	//----- nvinfo : EIATTR_MAXREG_COUNT
	.align		4
        /*003c*/ 	.byte	0x03, 0x1b
        /*003e*/ 	.short	0x00ff


	//----- nvinfo : EIATTR_MERCURY_ISA_VERSION
	.align		4
        /*0040*/ 	.byte	0x03, 0x5f
        /*0042*/ 	.short	0x0101


	//----- nvinfo : EIATTR_VRC_CTA_INIT_COUNT
	.align		4
        /*0044*/ 	.byte	0x02, 0x4a
	.zero		1
	.zero		1


	//----- nvinfo : EIATTR_EXIT_INSTR_OFFSETS
	.align		4
        /*0048*/ 	.byte	0x04, 0x1c
        /*004a*/ 	.short	(.L_16 - .L_15)


	//   ....[0]....
.L_15:
        /*004c*/ 	.word	0x00000040


	//   ....[1]....
        /*0050*/ 	.word	0x00000870


	//----- nvinfo : EIATTR_CRS_STACK_SIZE
	.align		4
.L_16:
        /*0054*/ 	.byte	0x04, 0x1e
        /*0056*/ 	.short	(.L_18 - .L_17)
.L_17:
        /*0058*/ 	.word	0x00000000


	//----- nvinfo : EIATTR_CBANK_PARAM_SIZE
	.align		4
.L_18:
        /*005c*/ 	.byte	0x03, 0x19
        /*005e*/ 	.short	0x0014


	//----- nvinfo : EIATTR_PARAM_CBANK
	.align		4
        /*0060*/ 	.byte	0x04, 0x0a
        /*0062*/ 	.short	(.L_20 - .L_19)
	.align		4
.L_19:
        /*0064*/ 	.word	index@(.nv.constant0._Z11computeSinePfS_i)
        /*0068*/ 	.short	0x0380
        /*006a*/ 	.short	0x0014


	//----- nvinfo : EIATTR_SW_WAR
	.align		4
.L_20:
        /*006c*/ 	.byte	0x04, 0x36
        /*006e*/ 	.short	(.L_22 - .L_21)
.L_21:
        /*0070*/ 	.word	0x00000008
.L_22:


//--------------------- .nv.callgraph             --------------------------
	.section	.nv.callgraph,"",@"SHT_CUDA_CALLGRAPH"
	.align	4
	.sectionentsize	8
	.align		4
        /*0000*/ 	.word	0x00000000
	.align		4
        /*0004*/ 	.word	0xffffffff
	.align		4
        /*0008*/ 	.word	0x00000000
	.align		4
        /*000c*/ 	.word	0xfffffffe
	.align		4
        /*0010*/ 	.word	0x00000000
	.align		4
        /*0014*/ 	.word	0xfffffffd
	.align		4
        /*0018*/ 	.word	0x00000000
	.align		4
        /*001c*/ 	.word	0xfffffffc


//--------------------- .nv.constant4             --------------------------
	.section	.nv.constant4,"a",@progbits
	.align	8
	.align		8
.nv.constant4:
        /*0000*/ 	.dword	__cudart_i2opi_f


//--------------------- .text._Z11computeSinePfS_i --------------------------
	.section	.text._Z11computeSinePfS_i,"ax",@progbits
	.align	128
        .global         _Z11computeSinePfS_i
        .type           _Z11computeSinePfS_i,@function
        .size           _Z11computeSinePfS_i,(.L_x_6 - _Z11computeSinePfS_i)
        .other          _Z11computeSinePfS_i,@"STO_CUDA_ENTRY STV_DEFAULT"
_Z11computeSinePfS_i:
.text._Z11computeSinePfS_i:
[----:B------:R-:W-:Y:S01]  /*0000*/  LDC R1, c[0x0][0x37c] ;  /* 0x0000df00ff017b82 */ /* 0x000fe20000000800 */
[----:B------:R-:W0:Y:S01]  /*0010*/  S2R R2, SR_TID.X ;  /* 0x0000000000027919 */ /* 0x000e220000002100 */
[----:B------:R-:W0:Y:S02]  /*0020*/  LDCU UR4, c[0x0][0x390] ;  /* 0x00007200ff0477ac */ /* 0x000e240008000800 */
[----:B0-----:R-:W-:-:S13]  /*0030*/  ISETP.GE.AND P0, PT, R2, UR4, PT ;  /* 0x0000000402007c0c */ /* 0x001fda000bf06270 */
[----:B------:R-:W-:Y:S05]  /*0040*/  @P0 EXIT ;  /* 0x000000000000094d */ /* 0x000fea0003800000 */
[----:B------:R-:W0:Y:S01]  /*0050*/  LDC.64 R4, c[0x0][0x380] ;  /* 0x0000e000ff047b82 */ /* 0x000e220000000a00 */
[----:B------:R-:W1:Y:S01]  /*0060*/  LDCU.64 UR6, c[0x0][0x358] ;  /* 0x00006b00ff0677ac */ /* 0x000e620008000a00 */
[----:B0-----:R-:W-:-:S05]  /*0070*/  IMAD.WIDE.U32 R4, R2, 0x4, R4 ;  /* 0x0000000402047825 */ /* 0x001fca00078e0004 */
[----:B-1----:R-:W2:Y:S01]  /*0080*/  LDG.E R0, desc[UR6][R4.64] ;  /* 0x0000000604007981 */ /* 0x002ea2000c1e1900 */
[----:B------:R-:W-:Y:S01]  /*0090*/  BSSY.RECONVERGENT B0, `(.L_x_0) ;  /* 0x0000069000007945 */ /* 0x000fe20003800200 */
[C---:B--2---:R-:W-:Y:S01]  /*00a0*/  FMUL R3, R0.reuse, 0.63661974668502807617 ;  /* 0x3f22f98300037820 */ /* 0x044fe20000400000 */
[----:B------:R-:W-:-:S05]  /*00b0*/  FSETP.GE.AND P0, PT, |R0|, 105615, PT ;  /* 0x47ce47800000780b */ /* 0x000fca0003f06200 */
[----:B------:R-:W0:Y:S02]  /*00c0*/  F2I.NTZ R3, R3 ;  /* 0x0000000300037305 */ /* 0x000e240000203100 */
[----:B0-----:R-:W-:-:S05]  /*00d0*/  I2FP.F32.S32 R7, R3 ;  /* 0x0000000300077245 */ /* 0x001fca0000201400 */
[----:B------:R-:W-:-:S04]  /*00e0*/  FFMA R6, R7, -1.5707962512969970703, R0 ;  /* 0xbfc90fda07067823 */ /* 0x000fc80000000000 */
[----:B------:R-:W-:-:S04]  /*00f0*/  FFMA R6, R7, -7.5497894158615963534e-08, R6 ;  /* 0xb3a2216807067823 */ /* 0x000fc80000000006 */
[----:B------:R-:W-:Y:S01]  /*0100*/  FFMA R6, R7, -5.3903029534742383927e-15, R6 ;  /* 0xa7c234c507067823 */ /* 0x000fe20000000006 */
[----:B------:R-:W-:Y:S06]  /*0110*/  @!P0 BRA `(.L_x_1) ;  /* 0x0000000400808947 */ /* 0x000fec0003800000 */
[----:B------:R-:W-:-:S13]  /*0120*/  FSETP.NEU.AND P0, PT, |R0|, +INF , PT ;  /* 0x7f8000000000780b */ /* 0x000fda0003f0d200 */
[----:B------:R-:W-:Y:S01]  /*0130*/  @!P0 FMUL R6, RZ, R0 ;  /* 0x00000000ff068220 */ /* 0x000fe20000400000 */
[----:B------:R-:W-:Y:S01]  /*0140*/  @!P0 IMAD.MOV.U32 R3, RZ, RZ, RZ ;  /* 0x000000ffff038224 */ /* 0x000fe200078e00ff */
[----:B------:R-:W-:Y:S06]  /*0150*/  @!P0 BRA `(.L_x_1) ;  /* 0x0000000400708947 */ /* 0x000fec0003800000 */
[----:B------:R-:W-:Y:S01]  /*0160*/  IMAD.SHL.U32 R3, R0, 0x100, RZ ;  /* 0x0000010000037824 */ /* 0x000fe200078e00ff */
[----:B------:R-:W0:Y:S01]  /*0170*/  LDCU.64 UR8, c[0x4][URZ] ;  /* 0x01000000ff0877ac */ /* 0x000e220008000a00 */
[----:B------:R-:W-:Y:S02]  /*0180*/  IMAD.MOV.U32 R11, RZ, RZ, RZ ;  /* 0x000000ffff0b7224 */ /* 0x000fe400078e00ff */
[----:B------:R-:W-:Y:S01]  /*0190*/  IMAD.MOV.U32 R8, RZ, RZ, RZ ;  /* 0x000000ffff087224 */ /* 0x000fe200078e00ff */
[----:B------:R-:W-:Y:S01]  /*01a0*/  LOP3.LUT R3, R3, 0x80000000, RZ, 0xfc, !PT ;  /* 0x8000000003037812 */ /* 0x000fe200078efcff */
[----:B------:R-:W-:Y:S01]  /*01b0*/  UMOV UR5, URZ ;  /* 0x000000ff00057c82 */ /* 0x000fe20008000000 */
[----:B------:R-:W-:-:S05]  /*01c0*/  UMOV UR4, URZ ;  /* 0x000000ff00047c82 */ /* 0x000fca0008000000 */
.L_x_2:
[----:B0-----:R-:W-:Y:S02]  /*01d0*/  IMAD.U32 R6, RZ, RZ, UR8 ;  /* 0x00000008ff067e24 */ /* 0x001fe4000f8e00ff */
[----:B------:R-:W-:-:S05]  /*01e0*/  IMAD.U32 R7, RZ, RZ, UR9 ;  /* 0x00000009ff077e24 */ /* 0x000fca000f8e00ff */
[----:B------:R-:W2:Y:S01]  /*01f0*/  LDG.E.CONSTANT R4, desc[UR6][R6.64] ;  /* 0x0000000606047981 */ /* 0x000ea2000c1e9900 */
[----:B------:R-:W-:Y:S01]  /*0200*/  UIADD3 UR4, UPT, UPT, UR4, 0x1, URZ ;  /* 0x0000000104047890 */ /* 0x000fe2000fffe0ff */
[C---:B------:R-:W-:Y:S01]  /*0210*/  ISETP.EQ.AND P0, PT, R8.reuse, RZ, PT ;  /* 0x000000ff0800720c */ /* 0x040fe20003f02270 */
[----:B------:R-:W-:Y:S01]  /*0220*/  UIADD3 UR8, UP1, UPT, UR8, 0x4, URZ ;  /* 0x0000000408087890 */ /* 0x000fe2000ff3e0ff */
[C---:B------:R-:W-:Y:S01]  /*0230*/  ISETP.EQ.AND P1, PT, R8.reuse, 0x4, PT ;  /* 0x000000040800780c */ /* 0x040fe20003f22270 */
[----:B------:R-:W-:Y:S01]  /*0240*/  UISETP.NE.AND UP0, UPT, UR4, 0x6, UPT ;  /* 0x000000060400788c */ /* 0x000fe2000bf05270 */
[C---:B------:R-:W-:Y:S01]  /*0250*/  ISETP.EQ.AND P2, PT, R8.reuse, 0x8, PT ;  /* 0x000000080800780c */ /* 0x040fe20003f42270 */
[----:B------:R-:W-:Y:S01]  /*0260*/  UIADD3.X UR9, UPT, UPT, URZ, UR9, URZ, UP1, !UPT ;  /* 0x00000009ff097290 */ /* 0x000fe20008ffe4ff */
[C---:B------:R-:W-:Y:S02]  /*0270*/  ISETP.EQ.AND P3, PT, R8.reuse, 0xc, PT ;  /* 0x0000000c0800780c */ /* 0x040fe40003f62270 */
[----:B------:R-:W-:-:S02]  /*0280*/  ISETP.EQ.AND P4, PT, R8, 0x10, PT ;  /* 0x000000100800780c */ /* 0x000fc40003f82270 */
[C---:B------:R-:W-:Y:S02]  /*0290*/  ISETP.EQ.AND P5, PT, R8.reuse, 0x14, PT ;  /* 0x000000140800780c */ /* 0x040fe40003fa2270 */
[----:B------:R-:W-:Y:S01]  /*02a0*/  IADD3 R8, PT, PT, R8, 0x4, RZ ;  /* 0x0000000408087810 */ /* 0x000fe20007ffe0ff */
[----:B--2---:R-:W-:-:S03]  /*02b0*/  IMAD.WIDE.U32 R4, R4, R3, RZ ;  /* 0x0000000304047225 */ /* 0x004fc600078e00ff */
[----:B------:R-:W-:-:S04]  /*02c0*/  IADD3 R4, P6, PT, R4, R11, RZ ;  /* 0x0000000b04047210 */ /* 0x000fc80007fde0ff */
[----:B------:R-:W-:Y:S01]  /*02d0*/  IADD3.X R11, PT, PT, R5, UR5, RZ, P6, !PT ;  /* 0x00000005050b7c10 */ /* 0x000fe2000b7fe4ff */
[--C-:B------:R-:W-:Y:S01]  /*02e0*/  @P1 IMAD.MOV.U32 R10, RZ, RZ, R4.reuse ;  /* 0x000000ffff0a1224 */ /* 0x100fe200078e0004 */
[----:B------:R-:W-:Y:S01]  /*02f0*/  @P0 MOV R9, R4 ;  /* 0x0000000400090202 */ /* 0x000fe20000000f00 */
[--C-:B------:R-:W-:Y:S02]  /*0300*/  @P2 IMAD.MOV.U32 R12, RZ, RZ, R4.reuse ;  /* 0x000000ffff0c2224 */ /* 0x100fe400078e0004 */
[--C-:B------:R-:W-:Y:S02]  /*0310*/  @P3 IMAD.MOV.U32 R13, RZ, RZ, R4.reuse ;  /* 0x000000ffff0d3224 */ /* 0x100fe400078e0004 */
[--C-:B------:R-:W-:Y:S02]  /*0320*/  @P4 IMAD.MOV.U32 R14, RZ, RZ, R4.reuse ;  /* 0x000000ffff0e4224 */ /* 0x100fe400078e0004 */
[----:B------:R-:W-:Y:S01]  /*0330*/  @P5 IMAD.MOV.U32 R15, RZ, RZ, R4 ;  /* 0x000000ffff0f5224 */ /* 0x000fe200078e0004 */
[----:B------:R-:W-:Y:S06]  /*0340*/  BRA.U UP0, `(.L_x_2) ;  /* 0xfffffffd00a07547 */ /* 0x000fec000b83ffff */
[----:B------:R-:W-:Y:S01]  /*0350*/  SHF.R.U32.HI R3, RZ, 0x17, R0 ;  /* 0x00000017ff037819 */ /* 0x000fe20000011600 */
[----:B------:R-:W-:Y:S03]  /*0360*/  BSSY.RECONVERGENT B1, `(.L_x_3) ;  /* 0x0000029000017945 */ /* 0x000fe60003800200 */
[C---:B------:R-:W-:Y:S02]  /*0370*/  LOP3.LUT R4, R3.reuse, 0xe0, RZ, 0xc0, !PT ;  /* 0x000000e003047812 */ /* 0x040fe400078ec0ff */
[----:B------:R-:W-:-:S03]  /*0380*/  LOP3.LUT P6, RZ, R3, 0x1f, RZ, 0xc0, !PT ;  /* 0x0000001f03ff7812 */ /* 0x000fc600078cc0ff */
[----:B------:R-:W-:-:S05]  /*0390*/  VIADD R4, R4, 0xffffff80 ;  /* 0xffffff8004047836 */ /* 0x000fca0000000000 */
[----:B------:R-:W-:-:S05]  /*03a0*/  SHF.R.U32.HI R4, RZ, 0x5, R4 ;  /* 0x00000005ff047819 */ /* 0x000fca0000011604 */
[----:B------:R-:W-:-:S05]  /*03b0*/  IMAD.U32 R6, R4, -0x4, RZ ;  /* 0xfffffffc04067824 */ /* 0x000fca00078e00ff */
[C---:B------:R-:W-:Y:S02]  /*03c0*/  ISETP.EQ.AND P3, PT, R6.reuse, -0x18, PT ;  /* 0xffffffe80600780c */ /* 0x040fe40003f62270 */
[C---:B------:R-:W-:Y:S02]  /*03d0*/  ISETP.EQ.AND P4, PT, R6.reuse, -0x14, PT ;  /* 0xffffffec0600780c */ /* 0x040fe40003f82270 */
[C---:B------:R-:W-:Y:S02]  /*03e0*/  ISETP.EQ.AND P2, PT, R6.reuse, -0x10, PT ;  /* 0xfffffff00600780c */ /* 0x040fe40003f42270 */
[C---:B------:R-:W-:Y:S02]  /*03f0*/  ISETP.EQ.AND P1, PT, R6.reuse, -0xc, PT ;  /* 0xfffffff40600780c */ /* 0x040fe40003f22270 */
[C---:B------:R-:W-:Y:S02]  /*0400*/  ISETP.EQ.AND P0, PT, R6.reuse, -0x8, PT ;  /* 0xfffffff80600780c */ /* 0x040fe40003f02270 */
[----:B------:R-:W-:-:S03]  /*0410*/  ISETP.EQ.AND P5, PT, R6, RZ, PT ;  /* 0x000000ff0600720c */ /* 0x000fc60003fa2270 */
[--C-:B------:R-:W-:Y:S01]  /*0420*/  @P3 IMAD.MOV.U32 R4, RZ, RZ, R9.reuse ;  /* 0x000000ffff043224 */ /* 0x100fe200078e0009 */
[C---:B------:R-:W-:Y:S01]  /*0430*/  ISETP.EQ.AND P3, PT, R6.reuse, -0x4, PT ;  /* 0xfffffffc0600780c */ /* 0x040fe20003f62270 */
[----:B------:R-:W-:Y:S02]  /*0440*/  @P4 IMAD.MOV.U32 R5, RZ, RZ, R9 ;  /* 0x000000ffff054224 */ /* 0x000fe400078e0009 */
[----:B------:R-:W-:Y:S01]  /*0450*/  @P4 IMAD.MOV.U32 R4, RZ, RZ, R10 ;  /* 0x000000ffff044224 */ /* 0x000fe200078e000a */
[----:B------:R-:W-:Y:S01]  /*0460*/  ISETP.EQ.AND P4, PT, R6, 0x4, PT ;  /* 0x000000040600780c */ /* 0x000fe20003f82270 */
[----:B------:R-:W-:Y:S01]  /*0470*/  @P2 IMAD.MOV.U32 R4, RZ, RZ, R12 ;  /* 0x000000ffff042224 */ /* 0x000fe200078e000c */
[----:B------:R-:W-:Y:S01]  /*0480*/  @P2 MOV R5, R10 ;  /* 0x0000000a00052202 */ /* 0x000fe20000000f00 */
[----:B------:R-:W-:Y:S02]  /*0490*/  @P1 IMAD.MOV.U32 R4, RZ, RZ, R13 ;  /* 0x000000ffff041224 */ /* 0x000fe400078e000d */
[----:B------:R-:W-:-:S02]  /*04a0*/  @P0 IMAD.MOV.U32 R4, RZ, RZ, R14 ;  /* 0x000000ffff040224 */ /* 0x000fc400078e000e */
[----:B------:R-:W-:Y:S02]  /*04b0*/  @P1 IMAD.MOV.U32 R5, RZ, RZ, R12 ;  /* 0x000000ffff051224 */ /* 0x000fe400078e000c */
[----:B------:R-:W-:Y:S02]  /*04c0*/  @P3 IMAD.MOV.U32 R4, RZ, RZ, R15 ;  /* 0x000000ffff043224 */ /* 0x000fe400078e000f */
[----:B------:R-:W-:Y:S02]  /*04d0*/  @P5 IMAD.MOV.U32 R4, RZ, RZ, R11 ;  /* 0x000000ffff045224 */ /* 0x000fe400078e000b */
[----:B------:R-:W-:Y:S01]  /*04e0*/  @P0 IMAD.MOV.U32 R5, RZ, RZ, R13 ;  /* 0x000000ffff050224 */ /* 0x000fe200078e000d */
[----:B------:R-:W-:Y:S01]  /*04f0*/  @P3 MOV R5, R14 ;  /* 0x0000000e00053202 */ /* 0x000fe20000000f00 */
[----:B------:R-:W-:Y:S01]  /*0500*/  @P5 IMAD.MOV.U32 R5, RZ, RZ, R15 ;  /* 0x000000ffff055224 */ /* 0x000fe200078e000f */
[----:B------:R-:W-:Y:S01]  /*0510*/  MOV R8, R4 ;  /* 0x0000000400087202 */ /* 0x000fe20000000f00 */
[----:B------:R-:W-:Y:S01]  /*0520*/  @P4 IMAD.MOV.U32 R5, RZ, RZ, R11 ;  /* 0x000000ffff054224 */ /* 0x000fe200078e000b */
[----:B------:R-:W-:Y:S06]  /*0530*/  @!P6 BRA `(.L_x_4) ;  /* 0x00000000002ce947 */ /* 0x000fec0003800000 */
[----:B------:R-:W-:Y:S01]  /*0540*/  @P2 IMAD.MOV.U32 R4, RZ, RZ, R9 ;  /* 0x000000ffff042224 */ /* 0x000fe200078e0009 */
[----:B------:R-:W-:Y:S01]  /*0550*/  LOP3.LUT R3, R3, 0x1f, RZ, 0xc0, !PT ;  /* 0x0000001f03037812 */ /* 0x000fe200078ec0ff */
[----:B------:R-:W-:Y:S02]  /*0560*/  @P1 IMAD.MOV.U32 R4, RZ, RZ, R10 ;  /* 0x000000ffff041224 */ /* 0x000fe400078e000a */
[----:B------:R-:W-:Y:S01]  /*0570*/  @P0 IMAD.MOV.U32 R4, RZ, RZ, R12 ;  /* 0x000000ffff040224 */ /* 0x000fe200078e000c */
[----:B------:R-:W-:Y:S01]  /*0580*/  ISETP.EQ.AND P0, PT, R6, 0x8, PT ;  /* 0x000000080600780c */ /* 0x000fe20003f02270 */
[----:B------:R-:W-:Y:S01]  /*0590*/  @P3 IMAD.MOV.U32 R4, RZ, RZ, R13 ;  /* 0x000000ffff043224 */ /* 0x000fe200078e000d */
[----:B------:R-:W-:Y:S01]  /*05a0*/  @P5 MOV R4, R14 ;  /* 0x0000000e00045202 */ /* 0x000fe20000000f00 */
[----:B------:R-:W-:Y:S01]  /*05b0*/  @P4 IMAD.MOV.U32 R4, RZ, RZ, R15 ;  /* 0x000000ffff044224 */ /* 0x000fe200078e000f */
[----:B------:R-:W-:-:S09]  /*05c0*/  SHF.L.W.U32.HI R8, R5, R3, R8 ;  /* 0x0000000305087219 */ /* 0x000fd20000010e08 */
[----:B------:R-:W-:-:S05]  /*05d0*/  @P0 IMAD.MOV.U32 R4, RZ, RZ, R11 ;  /* 0x000000ffff040224 */ /* 0x000fca00078e000b */
[----:B------:R-:W-:-:S07]  /*05e0*/  SHF.L.W.U32.HI R5, R4, R3, R5 ;  /* 0x0000000304057219 */ /* 0x000fce0000010e05 */
.L_x_4:
[----:B------:R-:W-:Y:S05]  /*05f0*/  BSYNC.RECONVERGENT B1 ;  /* 0x0000000000017941 */ /* 0x000fea0003800200 */
.L_x_3:
[C-C-:B------:R-:W-:Y:S01]  /*0600*/  SHF.L.W.U32.HI R9, R5.reuse, 0x2, R8.reuse ;  /* 0x0000000205097819 */ /* 0x140fe20000010e08 */
[----:B------:R-:W-:Y:S01]  /*0610*/  IMAD.SHL.U32 R5, R5, 0x4, RZ ;  /* 0x0000000405057824 */ /* 0x000fe200078e00ff */
[----:B------:R-:W-:Y:S01]  /*0620*/  UMOV UR4, 0x54442d19 ;  /* 0x54442d1900047882 */ /* 0x000fe20000000000 */
[----:B------:R-:W-:Y:S01]  /*0630*/  UMOV UR5, 0x3bf921fb ;  /* 0x3bf921fb00057882 */ /* 0x000fe20000000000 */
[----:B------:R-:W-:Y:S02]  /*0640*/  SHF.R.S32.HI R4, RZ, 0x1f, R9 ;  /* 0x0000001fff047819 */ /* 0x000fe40000011409 */
[----:B------:R-:W-:Y:S02]  /*0650*/  SHF.R.U32.HI R3, RZ, 0x1e, R8 ;  /* 0x0000001eff037819 */ /* 0x000fe40000011608 */
[C---:B------:R-:W-:Y:S02]  /*0660*/  LOP3.LUT R6, R4.reuse, R5, RZ, 0x3c, !PT ;  /* 0x0000000504067212 */ /* 0x040fe400078e3cff */
[----:B------:R-:W-:-:S02]  /*0670*/  LOP3.LUT R7, R4, R9, RZ, 0x3c, !PT ;  /* 0x0000000904077212 */ /* 0x000fc400078e3cff */
[----:B------:R-:W-:Y:S02]  /*0680*/  ISETP.GE.AND P0, PT, R0, RZ, PT ;  /* 0x000000ff0000720c */ /* 0x000fe40003f06270 */
[----:B------:R-:W0:Y:S01]  /*0690*/  I2F.F64.S64 R4, R6 ;  /* 0x0000000600047312 */ /* 0x000e220000301c00 */
[C---:B------:R-:W-:Y:S02]  /*06a0*/  LOP3.LUT R0, R9.reuse, R0, RZ, 0x3c, !PT ;  /* 0x0000000009007212 */ /* 0x040fe400078e3cff */
[----:B------:R-:W-:Y:S02]  /*06b0*/  LEA.HI R3, R9, R3, RZ, 0x1 ;  /* 0x0000000309037211 */ /* 0x000fe400078f08ff */
[----:B------:R-:W-:-:S03]  /*06c0*/  ISETP.GE.AND P1, PT, R0, RZ, PT ;  /* 0x000000ff0000720c */ /* 0x000fc60003f26270 */
[----:B------:R-:W-:-:S05]  /*06d0*/  IMAD.MOV R0, RZ, RZ, -R3 ;  /* 0x000000ffff007224 */ /* 0x000fca00078e0a03 */
[----:B------:R-:W-:Y:S01]  /*06e0*/  @!P0 MOV R3, R0 ;  /* 0x0000000000038202 */ /* 0x000fe20000000f00 */
[----:B0-----:R-:W-:-:S10]  /*06f0*/  DMUL R4, R4, UR4 ;  /* 0x0000000404047c28 */ /* 0x001fd40008000000 */
[----:B------:R-:W0:Y:S02]  /*0700*/  F2F.F32.F64 R4, R4 ;  /* 0x0000000400047310 */ /* 0x000e240000301000 */
[----:B0-----:R-:W-:-:S07]  /*0710*/  FSEL R6, -R4, R4, !P1 ;  /* 0x0000000404067208 */ /* 0x001fce0004800100 */
.L_x_1:
[----:B------:R-:W-:Y:S05]  /*0720*/  BSYNC.RECONVERGENT B0 ;  /* 0x0000000000007941 */ /* 0x000fea0003800200 */
.L_x_0:
[----:B------:R-:W-:Y:S01]  /*0730*/  LOP3.LUT R8, R3, 0x1, RZ, 0xc0, !PT ;  /* 0x0000000103087812 */ /* 0x000fe200078ec0ff */
[----:B------:R-:W-:Y:S02]  /*0740*/  IMAD.MOV.U32 R0, RZ, RZ, 0x37cbac00 ;  /* 0x37cbac00ff007424 */ /* 0x000fe400078e00ff */
[----:B------:R-:W-:Y:S01]  /*0750*/  FMUL R7, R6, R6 ;  /* 0x0000000606077220 */ /* 0x000fe20000400000 */
[----:B------:R-:W0:Y:S01]  /*0760*/  LDC.64 R4, c[0x0][0x388] ;  /* 0x0000e200ff047b82 */ /* 0x000e220000000a00 */
[----:B------:R-:W-:Y:S01]  /*0770*/  ISETP.NE.U32.AND P0, PT, R8, 0x1, PT ;  /* 0x000000010800780c */ /* 0x000fe20003f05070 */
[----:B------:R-:W-:Y:S02]  /*0780*/  IMAD.MOV.U32 R8, RZ, RZ, 0x3d2aaabb ;  /* 0x3d2aaabbff087424 */ /* 0x000fe400078e00ff */
[----:B------:R-:W-:Y:S01]  /*0790*/  FFMA R0, R7, R0, -0.0013887860113754868507 ;  /* 0xbab607ed07007423 */ /* 0x000fe20000000000 */
[----:B------:R-:W-:Y:S01]  /*07a0*/  IMAD.MOV.U32 R9, RZ, RZ, 0x3effffff ;  /* 0x3effffffff097424 */ /* 0x000fe200078e00ff */
[----:B------:R-:W-:-:S02]  /*07b0*/  LOP3.LUT P1, RZ, R3, 0x2, RZ, 0xc0, !PT ;  /* 0x0000000203ff7812 */ /* 0x000fc4000782c0ff */
[----:B------:R-:W-:Y:S02]  /*07c0*/  FSEL R8, R8, 0.0083327032625675201416, !P0 ;  /* 0x3c0885e408087808 */ /* 0x000fe40004000000 */
[----:B------:R-:W-:Y:S02]  /*07d0*/  FSEL R0, R0, -0.00019574658654164522886, !P0 ;  /* 0xb94d415300007808 */ /* 0x000fe40004000000 */
[----:B------:R-:W-:-:S03]  /*07e0*/  FSEL R3, -R9, -0.16666662693023681641, !P0 ;  /* 0xbe2aaaa809037808 */ /* 0x000fc60004000100 */
[----:B------:R-:W-:Y:S01]  /*07f0*/  FFMA R8, R7, R0, R8 ;  /* 0x0000000007087223 */ /* 0x000fe20000000008 */
[----:B------:R-:W-:-:S03]  /*0800*/  FSEL R0, R6, 1, P0 ;  /* 0x3f80000006007808 */ /* 0x000fc60000000000 */
[C---:B------:R-:W-:Y:S02]  /*0810*/  FFMA R3, R7.reuse, R8, R3 ;  /* 0x0000000807037223 */ /* 0x040fe40000000003 */
[----:B------:R-:W-:-:S04]  /*0820*/  FFMA R7, R7, R0, RZ ;  /* 0x0000000007077223 */ /* 0x000fc800000000ff */
[----:B------:R-:W-:Y:S01]  /*0830*/  FFMA R3, R7, R3, R0 ;  /* 0x0000000307037223 */ /* 0x000fe20000000000 */
[----:B0-----:R-:W-:-:S04]  /*0840*/  IMAD.WIDE.U32 R4, R2, 0x4, R4 ;  /* 0x0000000402047825 */ /* 0x001fc800078e0004 */
[----:B------:R-:W-:-:S05]  /*0850*/  @P1 FADD R3, RZ, -R3 ;  /* 0x80000003ff031221 */ /* 0x000fca0000000000 */
[----:B------:R-:W-:Y:S01]  /*0860*/  STG.E desc[UR6][R4.64], R3 ;  /* 0x0000000304007986 */ /* 0x000fe2000c101906 */
[----:B------:R-:W-:Y:S05]  /*0870*/  EXIT ;  /* 0x000000000000794d */ /* 0x000fea0003800000 */
.L_x_5:
[----:B------:R-:W-:-:S00]  /*0880*/  BRA `(.L_x_5) ;  /* 0xfffffffc00fc7947 */ /* 0x000fc0000383ffff */
[----:B------:R-:W-:-:S00]  /*0890*/  NOP ;  /* 0x0000000000007918 */ /* 0x000fc00000000000 */
        /* <DEDUP_REMOVED lines=14> */
.L_x_6:


//--------------------- .nv.global.init           --------------------------
	.section	.nv.global.init,"aw",@progbits
	.align	4
.nv.global.init:
	.type		__cudart_i2opi_f,@object
	.size		__cudart_i2opi_f,(.L_0 - __cudart_i2opi_f)
__cudart_i2opi_f:
        /*0000*/ 	.byte	0x41, 0x90, 0x43, 0x3c, 0x99, 0x95, 0x62, 0xdb, 0xc0, 0xdd, 0x34, 0xf5, 0xd1, 0x57, 0x27, 0xfc
        /*0010*/ 	.byte	0x29, 0x15, 0x44, 0x4e, 0x6e, 0x83, 0xf9, 0xa2
.L_0:


//--------------------- .nv.shared.reserved.0     --------------------------
	.section	.nv.shared.reserved.0,"aw",@nobits
	.weak		__nv_reservedSMEM_offset_0_alias
	.size		__nv_reservedSMEM_offset_0_alias, 0, 64
	.other		__nv_reservedSMEM_offset_0_alias,@"STO_CUDA_RESERVED_SHARED STV_DEFAULT"
__nv_reservedSMEM_offset_0_alias:
	.zero		0
	.zero		64


//--------------------- .nv.constant0._Z11computeSinePfS_i --------------------------
	.section	.nv.constant0._Z11computeSinePfS_i,"a",@progbits
	.sectionflags	@""
	.align	4
.nv.constant0._Z11computeSinePfS_i:
	.zero		916


//--------------------- SYMBOLS --------------------------

	.type		.nv.reservedSmem.offset0,@object
	.size		.nv.reservedSmem.offset0,0x4
